//
// Generated by NVIDIA NVVM Compiler
//
// Compiler Build ID: CL-36424714
// Cuda compilation tools, release 13.0, V13.0.88
// Based on NVVM 20.0.0
//

.version 9.0
.target sm_100
.address_size 64

	// .globl	_ZN3cub18CUB_300001_SM_10006detail11EmptyKernelIvEEvv
.global .align 4 .b8 precalc_xorwow_matrix[102400];
.global .align 4 .b8 precalc_xorwow_offset_matrix[102400];
.global .align 4 .b8 mrg32k3aM1[2304];
.global .align 4 .b8 mrg32k3aM2[2304];
.global .align 4 .b8 mrg32k3aM1SubSeq[2016];
.global .align 4 .b8 mrg32k3aM2SubSeq[2016];
.global .align 4 .b8 mrg32k3aM1Seq[2304];
.global .align 4 .b8 mrg32k3aM2Seq[2304];
.const .align 8 .b8 __cr_lgamma_table[72];
.global .align 1 .b8 _ZN34_INTERNAL_2d77f280_4_k_cu_0de16b924cuda3std3__45__cpo5beginE[1];
.global .align 1 .b8 _ZN34_INTERNAL_2d77f280_4_k_cu_0de16b924cuda3std3__45__cpo3endE[1];
.global .align 1 .b8 _ZN34_INTERNAL_2d77f280_4_k_cu_0de16b924cuda3std3__45__cpo6cbeginE[1];
.global .align 1 .b8 _ZN34_INTERNAL_2d77f280_4_k_cu_0de16b924cuda3std3__45__cpo4cendE[1];
.global .align 1 .b8 _ZN34_INTERNAL_2d77f280_4_k_cu_0de16b924cuda3std3__45__cpo6rbeginE[1];
.global .align 1 .b8 _ZN34_INTERNAL_2d77f280_4_k_cu_0de16b924cuda3std3__45__cpo4rendE[1];
.global .align 1 .b8 _ZN34_INTERNAL_2d77f280_4_k_cu_0de16b924cuda3std3__45__cpo7crbeginE[1];
.global .align 1 .b8 _ZN34_INTERNAL_2d77f280_4_k_cu_0de16b924cuda3std3__45__cpo5crendE[1];
.global .align 1 .b8 _ZN34_INTERNAL_2d77f280_4_k_cu_0de16b924cuda3std3__436_GLOBAL__N__2d77f280_4_k_cu_0de16b926ignoreE[1];
.global .align 1 .b8 _ZN34_INTERNAL_2d77f280_4_k_cu_0de16b924cuda3std3__419piecewise_constructE[1];
.global .align 1 .b8 _ZN34_INTERNAL_2d77f280_4_k_cu_0de16b924cuda3std3__48in_placeE[1];
.global .align 1 .b8 _ZN34_INTERNAL_2d77f280_4_k_cu_0de16b924cuda3std3__420unreachable_sentinelE[1];
.global .align 1 .b8 _ZN34_INTERNAL_2d77f280_4_k_cu_0de16b924cuda3std3__47nulloptE[1];
.global .align 1 .b8 _ZN34_INTERNAL_2d77f280_4_k_cu_0de16b924cuda3std3__48unexpectE[1];
.global .align 1 .b8 _ZN34_INTERNAL_2d77f280_4_k_cu_0de16b924cuda3std6ranges3__45__cpo4swapE[1];
.global .align 1 .b8 _ZN34_INTERNAL_2d77f280_4_k_cu_0de16b924cuda3std6ranges3__45__cpo9iter_moveE[1];
.global .align 1 .b8 _ZN34_INTERNAL_2d77f280_4_k_cu_0de16b924cuda3std6ranges3__45__cpo5beginE[1];
.global .align 1 .b8 _ZN34_INTERNAL_2d77f280_4_k_cu_0de16b924cuda3std6ranges3__45__cpo3endE[1];
.global .align 1 .b8 _ZN34_INTERNAL_2d77f280_4_k_cu_0de16b924cuda3std6ranges3__45__cpo6cbeginE[1];
.global .align 1 .b8 _ZN34_INTERNAL_2d77f280_4_k_cu_0de16b924cuda3std6ranges3__45__cpo4cendE[1];
.global .align 1 .b8 _ZN34_INTERNAL_2d77f280_4_k_cu_0de16b924cuda3std6ranges3__45__cpo7advanceE[1];
.global .align 1 .b8 _ZN34_INTERNAL_2d77f280_4_k_cu_0de16b924cuda3std6ranges3__45__cpo9iter_swapE[1];
.global .align 1 .b8 _ZN34_INTERNAL_2d77f280_4_k_cu_0de16b924cuda3std6ranges3__45__cpo4nextE[1];
.global .align 1 .b8 _ZN34_INTERNAL_2d77f280_4_k_cu_0de16b924cuda3std6ranges3__45__cpo4prevE[1];
.global .align 1 .b8 _ZN34_INTERNAL_2d77f280_4_k_cu_0de16b924cuda3std6ranges3__45__cpo4dataE[1];
.global .align 1 .b8 _ZN34_INTERNAL_2d77f280_4_k_cu_0de16b924cuda3std6ranges3__45__cpo5cdataE[1];
.global .align 1 .b8 _ZN34_INTERNAL_2d77f280_4_k_cu_0de16b924cuda3std6ranges3__45__cpo4sizeE[1];
.global .align 1 .b8 _ZN34_INTERNAL_2d77f280_4_k_cu_0de16b924cuda3std6ranges3__45__cpo5ssizeE[1];
.global .align 1 .b8 _ZN34_INTERNAL_2d77f280_4_k_cu_0de16b924cuda3std6ranges3__45__cpo8distanceE[1];
.global .align 1 .b8 _ZN34_INTERNAL_2d77f280_4_k_cu_0de16b926thrust24THRUST_300001_SM_1000_NS8cuda_cub3parE[1];
.global .align 1 .b8 _ZN34_INTERNAL_2d77f280_4_k_cu_0de16b926thrust24THRUST_300001_SM_1000_NS8cuda_cub10par_nosyncE[1];
.global .align 1 .b8 _ZN34_INTERNAL_2d77f280_4_k_cu_0de16b926thrust24THRUST_300001_SM_1000_NS6system6detail10sequential3seqE[1];
.global .align 1 .b8 _ZN34_INTERNAL_2d77f280_4_k_cu_0de16b926thrust24THRUST_300001_SM_1000_NS12placeholders2_1E[1];
.global .align 1 .b8 _ZN34_INTERNAL_2d77f280_4_k_cu_0de16b926thrust24THRUST_300001_SM_1000_NS12placeholders2_2E[1];
.global .align 1 .b8 _ZN34_INTERNAL_2d77f280_4_k_cu_0de16b926thrust24THRUST_300001_SM_1000_NS12placeholders2_3E[1];
.global .align 1 .b8 _ZN34_INTERNAL_2d77f280_4_k_cu_0de16b926thrust24THRUST_300001_SM_1000_NS12placeholders2_4E[1];
.global .align 1 .b8 _ZN34_INTERNAL_2d77f280_4_k_cu_0de16b926thrust24THRUST_300001_SM_1000_NS12placeholders2_5E[1];
.global .align 1 .b8 _ZN34_INTERNAL_2d77f280_4_k_cu_0de16b926thrust24THRUST_300001_SM_1000_NS12placeholders2_6E[1];
.global .align 1 .b8 _ZN34_INTERNAL_2d77f280_4_k_cu_0de16b926thrust24THRUST_300001_SM_1000_NS12placeholders2_7E[1];
.global .align 1 .b8 _ZN34_INTERNAL_2d77f280_4_k_cu_0de16b926thrust24THRUST_300001_SM_1000_NS12placeholders2_8E[1];
.global .align 1 .b8 _ZN34_INTERNAL_2d77f280_4_k_cu_0de16b926thrust24THRUST_300001_SM_1000_NS12placeholders2_9E[1];
.global .align 1 .b8 _ZN34_INTERNAL_2d77f280_4_k_cu_0de16b926thrust24THRUST_300001_SM_1000_NS12placeholders3_10E[1];
.global .align 1 .b8 _ZN34_INTERNAL_2d77f280_4_k_cu_0de16b926thrust24THRUST_300001_SM_1000_NS3seqE[1];

.visible .entry _ZN3cub18CUB_300001_SM_10006detail11EmptyKernelIvEEvv()
{


	ret;

}


// ===== COMPILED SASS (sm_100) =====

	.target	sm_100

	.elftype	@"ET_EXEC"


//--------------------- .note.nv.tkinfo           --------------------------
	.section	.note.nv.tkinfo,"",@"SHT_NOTE"
	.sectionflags	@"SHF_NOTE_NV_TKINFO"
	.tkinfo
        /*0018*/ 	.word	0x00000002
        /*0030*/ 	.string	""
        /*0030*/ 	.string	"ptxas"
        /*0030*/ 	.string	"Cuda compilation tools, release 13.0, V13.0.88"
        /*0030*/ 	.string	"Build cuda_13.0.r13.0/compiler.36424714_0"
        /*0030*/ 	.string	"-arch sm_100 -m 64 "



//--------------------- .note.nv.cuinfo           --------------------------
	.section	.note.nv.cuinfo,"",@"SHT_NOTE"
	.sectionflags	@"SHF_NOTE_NV_CUINFO"
        /*0018*/ 	.short	0x0002
        /*001a*/ 	.short	0x0064
        /*001c*/ 	.short	0x0082
	.zero		2


//--------------------- .nv.info                  --------------------------
	.section	.nv.info,"",@"SHT_CUDA_INFO"
	.align	4


	//----- nvinfo : EIATTR_REGCOUNT
	.align		4
        /*0000*/ 	.byte	0x04, 0x2f
        /*0002*/ 	.short	(.L_53 - .L_52)
	.align		4
.L_52:
        /*0004*/ 	.word	index@(_ZN3cub18CUB_300001_SM_10006detail11EmptyKernelIvEEvv)
        /*0008*/ 	.word	0x00000004


	//----- nvinfo : EIATTR_FRAME_SIZE
	.align		4
.L_53:
        /*000c*/ 	.byte	0x04, 0x11
        /*000e*/ 	.short	(.L_55 - .L_54)
	.align		4
.L_54:
        /*0010*/ 	.word	index@(_ZN3cub18CUB_300001_SM_10006detail11EmptyKernelIvEEvv)
        /*0014*/ 	.word	0x00000000


	//----- nvinfo : EIATTR_MIN_STACK_SIZE
	.align		4
.L_55:
        /*0018*/ 	.byte	0x04, 0x12
        /*001a*/ 	.short	(.L_57 - .L_56)
	.align		4
.L_56:
        /*001c*/ 	.word	index@(_ZN3cub18CUB_300001_SM_10006detail11EmptyKernelIvEEvv)
        /*0020*/ 	.word	0x00000000
.L_57:


//--------------------- .nv.compat                --------------------------
	.section	.nv.compat,"",@"SHT_CUDA_COMPAT_INFO"
	.align	4
        /*0000*/ 	.byte	0x02, 0x09, 0x00, 0x00, 0x02, 0x02, 0x01, 0x00, 0x02, 0x05, 0x05, 0x00, 0x03, 0x07, 0x01, 0x01
        /*0010*/ 	.byte	0x02, 0x03, 0x00, 0x00, 0x02, 0x06, 0x01, 0x00, 0x04, 0x0b, 0x08, 0x00, 0x09, 0x00, 0x00, 0x00
        /*0020*/ 	.byte	0x00, 0x00, 0x00, 0x00


//--------------------- .nv.info._ZN3cub18CUB_300001_SM_10006detail11EmptyKernelIvEEvv --------------------------
	.section	.nv.info._ZN3cub18CUB_300001_SM_10006detail11EmptyKernelIvEEvv,"",@"SHT_CUDA_INFO"
	.sectionflags	@""
	.align	4


	//----- nvinfo : EIATTR_CUDA_API_VERSION
	.align		4
        /*0000*/ 	.byte	0x04, 0x37
        /*0002*/ 	.short	(.L_59 - .L_58)
.L_58:
        /*0004*/ 	.word	0x00000082


	//----- nvinfo : EIATTR_SPARSE_MMA_MASK
	.align		4
.L_59:
        /*0008*/ 	.byte	0x03, 0x50
        /*000a*/ 	.short	0x0000


	//----- nvinfo : EIATTR_MAXREG_COUNT
	.align		4
        /*000c*/ 	.byte	0x03, 0x1b
        /*000e*/ 	.short	0x00ff


	//----- nvinfo : EIATTR_MERCURY_ISA_VERSION
	.align		4
        /*0010*/ 	.byte	0x03, 0x5f
        /*0012*/ 	.short	0x0101


	//----- nvinfo : EIATTR_VRC_CTA_INIT_COUNT
	.align		4
        /*0014*/ 	.byte	0x02, 0x4a
	.zero		1
	.zero		1


	//----- nvinfo : EIATTR_EXIT_INSTR_OFFSETS
	.align		4
        /*0018*/ 	.byte	0x04, 0x1c
        /*001a*/ 	.short	(.L_61 - .L_60)


	//   ....[0]....
.L_60:
        /*001c*/ 	.word	0x00000010


	//----- nvinfo : EIATTR_SW_WAR
	.align		4
.L_61:
        /*0020*/ 	.byte	0x04, 0x36
        /*0022*/ 	.short	(.L_63 - .L_62)
.L_62:
        /*0024*/ 	.word	0x00000008
.L_63:


//--------------------- .nv.callgraph             --------------------------
	.section	.nv.callgraph,"",@"SHT_CUDA_CALLGRAPH"
	.align	4
	.sectionentsize	8
	.align		4
        /*0000*/ 	.word	0x00000000
	.align		4
        /*0004*/ 	.word	0xffffffff
	.align		4
        /*0008*/ 	.word	0x00000000
	.align		4
        /*000c*/ 	.word	0xfffffffe
	.align		4
        /*0010*/ 	.word	0x00000000
	.align		4
        /*0014*/ 	.word	0xfffffffd
	.align		4
        /*0018*/ 	.word	0x00000000
	.align		4
        /*001c*/ 	.word	0xfffffffc


//--------------------- .nv.constant4             --------------------------
	.section	.nv.constant4,"a",@progbits
	.align	8
	.align		8
.nv.constant4:
        /*0000*/ 	.dword	precalc_xorwow_matrix
	.align		8
        /*0008*/ 	.dword	precalc_xorwow_offset_matrix
	.align		8
        /*0010*/ 	.dword	mrg32k3aM1
	.align		8
        /*0018*/ 	.dword	mrg32k3aM2
	.align		8
        /*0020*/ 	.dword	mrg32k3aM1SubSeq
	.align		8
        /*0028*/ 	.dword	mrg32k3aM2SubSeq
	.align		8
        /*0030*/ 	.dword	mrg32k3aM1Seq
	.align		8
        /*0038*/ 	.dword	mrg32k3aM2Seq
	.align		8
        /*0040*/ 	.dword	_ZN34_INTERNAL_2d77f280_4_k_cu_0de16b924cuda3std3__45__cpo5beginE
	.align		8
        /*0048*/ 	.dword	_ZN34_INTERNAL_2d77f280_4_k_cu_0de16b924cuda3std3__45__cpo3endE
	.align		8
        /*0050*/ 	.dword	_ZN34_INTERNAL_2d77f280_4_k_cu_0de16b924cuda3std3__45__cpo6cbeginE
	.align		8
        /*0058*/ 	.dword	_ZN34_INTERNAL_2d77f280_4_k_cu_0de16b924cuda3std3__45__cpo4cendE
	.align		8
        /*0060*/ 	.dword	_ZN34_INTERNAL_2d77f280_4_k_cu_0de16b924cuda3std3__45__cpo6rbeginE
	.align		8
        /*0068*/ 	.dword	_ZN34_INTERNAL_2d77f280_4_k_cu_0de16b924cuda3std3__45__cpo4rendE
	.align		8
        /*0070*/ 	.dword	_ZN34_INTERNAL_2d77f280_4_k_cu_0de16b924cuda3std3__45__cpo7crbeginE
	.align		8
        /*0078*/ 	.dword	_ZN34_INTERNAL_2d77f280_4_k_cu_0de16b924cuda3std3__45__cpo5crendE
	.align		8
        /*0080*/ 	.dword	_ZN34_INTERNAL_2d77f280_4_k_cu_0de16b924cuda3std3__436_GLOBAL__N__2d77f280_4_k_cu_0de16b926ignoreE
	.align		8
        /*0088*/ 	.dword	_ZN34_INTERNAL_2d77f280_4_k_cu_0de16b924cuda3std3__419piecewise_constructE
	.align		8
        /*0090*/ 	.dword	_ZN34_INTERNAL_2d77f280_4_k_cu_0de16b924cuda3std3__48in_placeE
	.align		8
        /*0098*/ 	.dword	_ZN34_INTERNAL_2d77f280_4_k_cu_0de16b924cuda3std3__420unreachable_sentinelE
	.align		8
        /*00a0*/ 	.dword	_ZN34_INTERNAL_2d77f280_4_k_cu_0de16b924cuda3std3__47nulloptE
	.align		8
        /*00a8*/ 	.dword	_ZN34_INTERNAL_2d77f280_4_k_cu_0de16b924cuda3std3__48unexpectE
	.align		8
        /*00b0*/ 	.dword	_ZN34_INTERNAL_2d77f280_4_k_cu_0de16b924cuda3std6ranges3__45__cpo4swapE
	.align		8
        /*00b8*/ 	.dword	_ZN34_INTERNAL_2d77f280_4_k_cu_0de16b924cuda3std6ranges3__45__cpo9iter_moveE
	.align		8
        /*00c0*/ 	.dword	_ZN34_INTERNAL_2d77f280_4_k_cu_0de16b924cuda3std6ranges3__45__cpo5beginE
	.align		8
        /*00c8*/ 	.dword	_ZN34_INTERNAL_2d77f280_4_k_cu_0de16b924cuda3std6ranges3__45__cpo3endE
	.align		8
        /*00d0*/ 	.dword	_ZN34_INTERNAL_2d77f280_4_k_cu_0de16b924cuda3std6ranges3__45__cpo6cbeginE
	.align		8
        /*00d8*/ 	.dword	_ZN34_INTERNAL_2d77f280_4_k_cu_0de16b924cuda3std6ranges3__45__cpo4cendE
	.align		8
        /*00e0*/ 	.dword	_ZN34_INTERNAL_2d77f280_4_k_cu_0de16b924cuda3std6ranges3__45__cpo7advanceE
	.align		8
        /*00e8*/ 	.dword	_ZN34_INTERNAL_2d77f280_4_k_cu_0de16b924cuda3std6ranges3__45__cpo9iter_swapE
	.align		8
        /*00f0*/ 	.dword	_ZN34_INTERNAL_2d77f280_4_k_cu_0de16b924cuda3std6ranges3__45__cpo4nextE
	.align		8
        /*00f8*/ 	.dword	_ZN34_INTERNAL_2d77f280_4_k_cu_0de16b924cuda3std6ranges3__45__cpo4prevE
	.align		8
        /*0100*/ 	.dword	_ZN34_INTERNAL_2d77f280_4_k_cu_0de16b924cuda3std6ranges3__45__cpo4dataE
	.align		8
        /*0108*/ 	.dword	_ZN34_INTERNAL_2d77f280_4_k_cu_0de16b924cuda3std6ranges3__45__cpo5cdataE
	.align		8
        /*0110*/ 	.dword	_ZN34_INTERNAL_2d77f280_4_k_cu_0de16b924cuda3std6ranges3__45__cpo4sizeE
	.align		8
        /*0118*/ 	.dword	_ZN34_INTERNAL_2d77f280_4_k_cu_0de16b924cuda3std6ranges3__45__cpo5ssizeE
	.align		8
        /*0120*/ 	.dword	_ZN34_INTERNAL_2d77f280_4_k_cu_0de16b924cuda3std6ranges3__45__cpo8distanceE
	.align		8
        /*0128*/ 	.dword	_ZN34_INTERNAL_2d77f280_4_k_cu_0de16b926thrust24THRUST_300001_SM_1000_NS8cuda_cub3parE
	.align		8
        /*0130*/ 	.dword	_ZN34_INTERNAL_2d77f280_4_k_cu_0de16b926thrust24THRUST_300001_SM_1000_NS8cuda_cub10par_nosyncE
	.align		8
        /*0138*/ 	.dword	_ZN34_INTERNAL_2d77f280_4_k_cu_0de16b926thrust24THRUST_300001_SM_1000_NS6system6detail10sequential3seqE
	.align		8
        /*0140*/ 	.dword	_ZN34_INTERNAL_2d77f280_4_k_cu_0de16b926thrust24THRUST_300001_SM_1000_NS12placeholders2_1E
	.align		8
        /*0148*/ 	.dword	_ZN34_INTERNAL_2d77f280_4_k_cu_0de16b926thrust24THRUST_300001_SM_1000_NS12placeholders2_2E
	.align		8
        /*0150*/ 	.dword	_ZN34_INTERNAL_2d77f280_4_k_cu_0de16b926thrust24THRUST_300001_SM_1000_NS12placeholders2_3E
	.align		8
        /*0158*/ 	.dword	_ZN34_INTERNAL_2d77f280_4_k_cu_0de16b926thrust24THRUST_300001_SM_1000_NS12placeholders2_4E
	.align		8
        /*0160*/ 	.dword	_ZN34_INTERNAL_2d77f280_4_k_cu_0de16b926thrust24THRUST_300001_SM_1000_NS12placeholders2_5E
	.align		8
        /*0168*/ 	.dword	_ZN34_INTERNAL_2d77f280_4_k_cu_0de16b926thrust24THRUST_300001_SM_1000_NS12placeholders2_6E
	.align		8
        /*0170*/ 	.dword	_ZN34_INTERNAL_2d77f280_4_k_cu_0de16b926thrust24THRUST_300001_SM_1000_NS12placeholders2_7E
	.align		8
        /*0178*/ 	.dword	_ZN34_INTERNAL_2d77f280_4_k_cu_0de16b926thrust24THRUST_300001_SM_1000_NS12placeholders2_8E
	.align		8
        /*0180*/ 	.dword	_ZN34_INTERNAL_2d77f280_4_k_cu_0de16b926thrust24THRUST_300001_SM_1000_NS12placeholders2_9E
	.align		8
        /*0188*/ 	.dword	_ZN34_INTERNAL_2d77f280_4_k_cu_0de16b926thrust24THRUST_300001_SM_1000_NS12placeholders3_10E
	.align		8
        /*0190*/ 	.dword	_ZN34_INTERNAL_2d77f280_4_k_cu_0de16b926thrust24THRUST_300001_SM_1000_NS3seqE


//--------------------- .nv.constant3             --------------------------
	.section	.nv.constant3,"a",@progbits
	.align	8
.nv.constant3:
	.type		__cr_lgamma_table,@object
	.size		__cr_lgamma_table,(.L_8 - __cr_lgamma_table)
__cr_lgamma_table:
        /*0000*/ 	.byte	0x00, 0x00, 0x00, 0x00, 0x00, 0x00, 0x00, 0x00, 0x00, 0x00, 0x00, 0x00, 0x00, 0x00, 0x00, 0x00
        /*0010*/ 	.byte	0xef, 0x39, 0xfa, 0xfe, 0x42, 0x2e, 0xe6, 0x3f, 0x02, 0x20, 0x2a, 0xfa, 0x0b, 0xab, 0xfc, 0x3f
        /*0020*/ 	.byte	0xf9, 0x2c, 0x92, 0x7c, 0xa7, 0x6c, 0x09, 0x40, 0xc9, 0x79, 0x44, 0x3c, 0x64, 0x26, 0x13, 0x40
        /*0030*/ 	.byte	0xca, 0x01, 0xcf, 0x3a, 0x27, 0x51, 0x1a, 0x40, 0x30, 0xcc, 0x2d, 0xf3, 0xe1, 0x0c, 0x21, 0x40
        /*0040*/ 	.byte	0x0d, 0xb7, 0xfc, 0x82, 0x8e, 0x35, 0x25, 0x40
.L_8:


//--------------------- .text._ZN3cub18CUB_300001_SM_10006detail11EmptyKernelIvEEvv --------------------------
	.section	.text._ZN3cub18CUB_300001_SM_10006detail11EmptyKernelIvEEvv,"ax",@progbits
	.align	128
        .global         _ZN3cub18CUB_300001_SM_10006detail11EmptyKernelIvEEvv
        .type           _ZN3cub18CUB_300001_SM_10006detail11EmptyKernelIvEEvv,@function
        .size           _ZN3cub18CUB_300001_SM_10006detail11EmptyKernelIvEEvv,(.L_x_1 - _ZN3cub18CUB_300001_SM_10006detail11EmptyKernelIvEEvv)
        .other          _ZN3cub18CUB_300001_SM_10006detail11EmptyKernelIvEEvv,@"STO_CUDA_ENTRY STV_DEFAULT"
_ZN3cub18CUB_300001_SM_10006detail11EmptyKernelIvEEvv:
.text._ZN3cub18CUB_300001_SM_10006detail11EmptyKernelIvEEvv:
[----:B------:R-:W-:Y:S01]  /*0000*/  LDC R1, c[0x0][0x37c] ;  /* 0x0000df00ff017b82 */ /* 0x000fe20000000800 */
[----:B------:R-:W-:Y:S05]  /*0010*/  EXIT ;  /* 0x000000000000794d */ /* 0x000fea0003800000 */
.L_x_0:
[----:B------:R-:W-:-:S00]  /*0020*/  BRA `(.L_x_0) ;  /* 0xfffffffc00fc7947 */ /* 0x000fc0000383ffff */
[----:B------:R-:W-:-:S00]  /*0030*/  NOP ;  /* 0x0000000000007918 */ /* 0x000fc00000000000 */
        /* <DEDUP_REMOVED lines=12> */
.L_x_1:


//--------------------- .nv.global.init           --------------------------
	.section	.nv.global.init,"aw",@progbits
	.align	4
.nv.global.init:
	.type		mrg32k3aM1SubSeq,@object
	.size		mrg32k3aM1SubSeq,(mrg32k3aM2SubSeq - mrg32k3aM1SubSeq)
mrg32k3aM1SubSeq:
        /*0000*/ 	.byte	0x0b, 0xcc, 0xee, 0x04, 0x73, 0x29, 0x8b, 0x6f, 0xf6, 0x53, 0x03, 0xf6, 0x23, 0xf6, 0xea, 0xda
        /* <DEDUP_REMOVED lines=125> */
	.type		mrg32k3aM2SubSeq,@object
	.size		mrg32k3aM2SubSeq,(mrg32k3aM1 - mrg32k3aM2SubSeq)
mrg32k3aM2SubSeq:
        /* <DEDUP_REMOVED lines=126> */
	.type		mrg32k3aM1,@object
	.size		mrg32k3aM1,(mrg32k3aM1Seq - mrg32k3aM1)
mrg32k3aM1:
        /* <DEDUP_REMOVED lines=144> */
	.type		mrg32k3aM1Seq,@object
	.size		mrg32k3aM1Seq,(mrg32k3aM2 - mrg32k3aM1Seq)
mrg32k3aM1Seq:
        /* <DEDUP_REMOVED lines=144> */
	.type		mrg32k3aM2,@object
	.size		mrg32k3aM2,(mrg32k3aM2Seq - mrg32k3aM2)
mrg32k3aM2:
        /* <DEDUP_REMOVED lines=144> */
	.type		mrg32k3aM2Seq,@object
	.size		mrg32k3aM2Seq,(precalc_xorwow_matrix - mrg32k3aM2Seq)
mrg32k3aM2Seq:
        /* <DEDUP_REMOVED lines=144> */
	.type		precalc_xorwow_matrix,@object
	.size		precalc_xorwow_matrix,(precalc_xorwow_offset_matrix - precalc_xorwow_matrix)
precalc_xorwow_matrix:
        /* <DEDUP_REMOVED lines=6400> */
	.type		precalc_xorwow_offset_matrix,@object
	.size		precalc_xorwow_offset_matrix,(.L_1 - precalc_xorwow_offset_matrix)
precalc_xorwow_offset_matrix:
        /* <DEDUP_REMOVED lines=6400> */
.L_1:


//--------------------- .nv.shared.reserved.0     --------------------------
	.section	.nv.shared.reserved.0,"aw",@nobits
	.weak		__nv_reservedSMEM_offset_0_alias
	.size		__nv_reservedSMEM_offset_0_alias, 0, 64
	.other		__nv_reservedSMEM_offset_0_alias,@"STO_CUDA_RESERVED_SHARED STV_DEFAULT"
__nv_reservedSMEM_offset_0_alias:
	.zero		0
	.zero		64


//--------------------- .nv.global                --------------------------
	.section	.nv.global,"aw",@nobits
.nv.global:
	.type		_ZN34_INTERNAL_2d77f280_4_k_cu_0de16b926thrust24THRUST_300001_SM_1000_NS3seqE,@object
	.size		_ZN34_INTERNAL_2d77f280_4_k_cu_0de16b926thrust24THRUST_300001_SM_1000_NS3seqE,(_ZN34_INTERNAL_2d77f280_4_k_cu_0de16b924cuda3std3__48in_placeE - _ZN34_INTERNAL_2d77f280_4_k_cu_0de16b926thrust24THRUST_300001_SM_1000_NS3seqE)
_ZN34_INTERNAL_2d77f280_4_k_cu_0de16b926thrust24THRUST_300001_SM_1000_NS3seqE:
	.zero		1
	.type		_ZN34_INTERNAL_2d77f280_4_k_cu_0de16b924cuda3std3__48in_placeE,@object
	.size		_ZN34_INTERNAL_2d77f280_4_k_cu_0de16b924cuda3std3__48in_placeE,(_ZN34_INTERNAL_2d77f280_4_k_cu_0de16b924cuda3std6ranges3__45__cpo4sizeE - _ZN34_INTERNAL_2d77f280_4_k_cu_0de16b924cuda3std3__48in_placeE)
_ZN34_INTERNAL_2d77f280_4_k_cu_0de16b924cuda3std3__48in_placeE:
	.zero		1
	.type		_ZN34_INTERNAL_2d77f280_4_k_cu_0de16b924cuda3std6ranges3__45__cpo4sizeE,@object
	.size		_ZN34_INTERNAL_2d77f280_4_k_cu_0de16b924cuda3std6ranges3__45__cpo4sizeE,(_ZN34_INTERNAL_2d77f280_4_k_cu_0de16b926thrust24THRUST_300001_SM_1000_NS12placeholders2_3E - _ZN34_INTERNAL_2d77f280_4_k_cu_0de16b924cuda3std6ranges3__45__cpo4sizeE)
_ZN34_INTERNAL_2d77f280_4_k_cu_0de16b924cuda3std6ranges3__45__cpo4sizeE:
	.zero		1
	.type		_ZN34_INTERNAL_2d77f280_4_k_cu_0de16b926thrust24THRUST_300001_SM_1000_NS12placeholders2_3E,@object
	.size		_ZN34_INTERNAL_2d77f280_4_k_cu_0de16b926thrust24THRUST_300001_SM_1000_NS12placeholders2_3E,(_ZN34_INTERNAL_2d77f280_4_k_cu_0de16b924cuda3std3__45__cpo6cbeginE - _ZN34_INTERNAL_2d77f280_4_k_cu_0de16b926thrust24THRUST_300001_SM_1000_NS12placeholders2_3E)
_ZN34_INTERNAL_2d77f280_4_k_cu_0de16b926thrust24THRUST_300001_SM_1000_NS12placeholders2_3E:
	.zero		1
	.type		_ZN34_INTERNAL_2d77f280_4_k_cu_0de16b924cuda3std3__45__cpo6cbeginE,@object
	.size		_ZN34_INTERNAL_2d77f280_4_k_cu_0de16b924cuda3std3__45__cpo6cbeginE,(_ZN34_INTERNAL_2d77f280_4_k_cu_0de16b924cuda3std6ranges3__45__cpo6cbeginE - _ZN34_INTERNAL_2d77f280_4_k_cu_0de16b924cuda3std3__45__cpo6cbeginE)
_ZN34_INTERNAL_2d77f280_4_k_cu_0de16b924cuda3std3__45__cpo6cbeginE:
	.zero		1
	.type		_ZN34_INTERNAL_2d77f280_4_k_cu_0de16b924cuda3std6ranges3__45__cpo6cbeginE,@object
	.size		_ZN34_INTERNAL_2d77f280_4_k_cu_0de16b924cuda3std6ranges3__45__cpo6cbeginE,(_ZN34_INTERNAL_2d77f280_4_k_cu_0de16b926thrust24THRUST_300001_SM_1000_NS12placeholders2_7E - _ZN34_INTERNAL_2d77f280_4_k_cu_0de16b924cuda3std6ranges3__45__cpo6cbeginE)
_ZN34_INTERNAL_2d77f280_4_k_cu_0de16b924cuda3std6ranges3__45__cpo6cbeginE:
	.zero		1
	.type		_ZN34_INTERNAL_2d77f280_4_k_cu_0de16b926thrust24THRUST_300001_SM_1000_NS12placeholders2_7E,@object
	.size		_ZN34_INTERNAL_2d77f280_4_k_cu_0de16b926thrust24THRUST_300001_SM_1000_NS12placeholders2_7E,(_ZN34_INTERNAL_2d77f280_4_k_cu_0de16b924cuda3std3__45__cpo7crbeginE - _ZN34_INTERNAL_2d77f280_4_k_cu_0de16b926thrust24THRUST_300001_SM_1000_NS12placeholders2_7E)
_ZN34_INTERNAL_2d77f280_4_k_cu_0de16b926thrust24THRUST_300001_SM_1000_NS12placeholders2_7E:
	.zero		1
	.type		_ZN34_INTERNAL_2d77f280_4_k_cu_0de16b924cuda3std3__45__cpo7crbeginE,@object
	.size		_ZN34_INTERNAL_2d77f280_4_k_cu_0de16b924cuda3std3__45__cpo7crbeginE,(_ZN34_INTERNAL_2d77f280_4_k_cu_0de16b924cuda3std6ranges3__45__cpo4nextE - _ZN34_INTERNAL_2d77f280_4_k_cu_0de16b924cuda3std3__45__cpo7crbeginE)
_ZN34_INTERNAL_2d77f280_4_k_cu_0de16b924cuda3std3__45__cpo7crbeginE:
	.zero		1
	.type		_ZN34_INTERNAL_2d77f280_4_k_cu_0de16b924cuda3std6ranges3__45__cpo4nextE,@object
	.size		_ZN34_INTERNAL_2d77f280_4_k_cu_0de16b924cuda3std6ranges3__45__cpo4nextE,(_ZN34_INTERNAL_2d77f280_4_k_cu_0de16b924cuda3std6ranges3__45__cpo4swapE - _ZN34_INTERNAL_2d77f280_4_k_cu_0de16b924cuda3std6ranges3__45__cpo4nextE)
_ZN34_INTERNAL_2d77f280_4_k_cu_0de16b924cuda3std6ranges3__45__cpo4nextE:
	.zero		1
	.type		_ZN34_INTERNAL_2d77f280_4_k_cu_0de16b924cuda3std6ranges3__45__cpo4swapE,@object
	.size		_ZN34_INTERNAL_2d77f280_4_k_cu_0de16b924cuda3std6ranges3__45__cpo4swapE,(_ZN34_INTERNAL_2d77f280_4_k_cu_0de16b926thrust24THRUST_300001_SM_1000_NS8cuda_cub10par_nosyncE - _ZN34_INTERNAL_2d77f280_4_k_cu_0de16b924cuda3std6ranges3__45__cpo4swapE)
_ZN34_INTERNAL_2d77f280_4_k_cu_0de16b924cuda3std6ranges3__45__cpo4swapE:
	.zero		1
	.type		_ZN34_INTERNAL_2d77f280_4_k_cu_0de16b926thrust24THRUST_300001_SM_1000_NS8cuda_cub10par_nosyncE,@object
	.size		_ZN34_INTERNAL_2d77f280_4_k_cu_0de16b926thrust24THRUST_300001_SM_1000_NS8cuda_cub10par_nosyncE,(_ZN34_INTERNAL_2d77f280_4_k_cu_0de16b926thrust24THRUST_300001_SM_1000_NS12placeholders2_9E - _ZN34_INTERNAL_2d77f280_4_k_cu_0de16b926thrust24THRUST_300001_SM_1000_NS8cuda_cub10par_nosyncE)
_ZN34_INTERNAL_2d77f280_4_k_cu_0de16b926thrust24THRUST_300001_SM_1000_NS8cuda_cub10par_nosyncE:
	.zero		1
	.type		_ZN34_INTERNAL_2d77f280_4_k_cu_0de16b926thrust24THRUST_300001_SM_1000_NS12placeholders2_9E,@object
	.size		_ZN34_INTERNAL_2d77f280_4_k_cu_0de16b926thrust24THRUST_300001_SM_1000_NS12placeholders2_9E,(_ZN34_INTERNAL_2d77f280_4_k_cu_0de16b924cuda3std3__436_GLOBAL__N__2d77f280_4_k_cu_0de16b926ignoreE - _ZN34_INTERNAL_2d77f280_4_k_cu_0de16b926thrust24THRUST_300001_SM_1000_NS12placeholders2_9E)
_ZN34_INTERNAL_2d77f280_4_k_cu_0de16b926thrust24THRUST_300001_SM_1000_NS12placeholders2_9E:
	.zero		1
	.type		_ZN34_INTERNAL_2d77f280_4_k_cu_0de16b924cuda3std3__436_GLOBAL__N__2d77f280_4_k_cu_0de16b926ignoreE,@object
	.size		_ZN34_INTERNAL_2d77f280_4_k_cu_0de16b924cuda3std3__436_GLOBAL__N__2d77f280_4_k_cu_0de16b926ignoreE,(_ZN34_INTERNAL_2d77f280_4_k_cu_0de16b924cuda3std6ranges3__45__cpo4dataE - _ZN34_INTERNAL_2d77f280_4_k_cu_0de16b924cuda3std3__436_GLOBAL__N__2d77f280_4_k_cu_0de16b926ignoreE)
_ZN34_INTERNAL_2d77f280_4_k_cu_0de16b924cuda3std3__436_GLOBAL__N__2d77f280_4_k_cu_0de16b926ignoreE:
	.zero		1
	.type		_ZN34_INTERNAL_2d77f280_4_k_cu_0de16b924cuda3std6ranges3__45__cpo4dataE,@object
	.size		_ZN34_INTERNAL_2d77f280_4_k_cu_0de16b924cuda3std6ranges3__45__cpo4dataE,(_ZN34_INTERNAL_2d77f280_4_k_cu_0de16b926thrust24THRUST_300001_SM_1000_NS12placeholders2_1E - _ZN34_INTERNAL_2d77f280_4_k_cu_0de16b924cuda3std6ranges3__45__cpo4dataE)
_ZN34_INTERNAL_2d77f280_4_k_cu_0de16b924cuda3std6ranges3__45__cpo4dataE:
	.zero		1
	.type		_ZN34_INTERNAL_2d77f280_4_k_cu_0de16b926thrust24THRUST_300001_SM_1000_NS12placeholders2_1E,@object
	.size		_ZN34_INTERNAL_2d77f280_4_k_cu_0de16b926thrust24THRUST_300001_SM_1000_NS12placeholders2_1E,(_ZN34_INTERNAL_2d77f280_4_k_cu_0de16b924cuda3std3__45__cpo5beginE - _ZN34_INTERNAL_2d77f280_4_k_cu_0de16b926thrust24THRUST_300001_SM_1000_NS12placeholders2_1E)
_ZN34_INTERNAL_2d77f280_4_k_cu_0de16b926thrust24THRUST_300001_SM_1000_NS12placeholders2_1E:
	.zero		1
	.type		_ZN34_INTERNAL_2d77f280_4_k_cu_0de16b924cuda3std3__45__cpo5beginE,@object
	.size		_ZN34_INTERNAL_2d77f280_4_k_cu_0de16b924cuda3std3__45__cpo5beginE,(_ZN34_INTERNAL_2d77f280_4_k_cu_0de16b924cuda3std6ranges3__45__cpo5beginE - _ZN34_INTERNAL_2d77f280_4_k_cu_0de16b924cuda3std3__45__cpo5beginE)
_ZN34_INTERNAL_2d77f280_4_k_cu_0de16b924cuda3std3__45__cpo5beginE:
	.zero		1
	.type		_ZN34_INTERNAL_2d77f280_4_k_cu_0de16b924cuda3std6ranges3__45__cpo5beginE,@object
	.size		_ZN34_INTERNAL_2d77f280_4_k_cu_0de16b924cuda3std6ranges3__45__cpo5beginE,(_ZN34_INTERNAL_2d77f280_4_k_cu_0de16b926thrust24THRUST_300001_SM_1000_NS12placeholders2_5E - _ZN34_INTERNAL_2d77f280_4_k_cu_0de16b924cuda3std6ranges3__45__cpo5beginE)
_ZN34_INTERNAL_2d77f280_4_k_cu_0de16b924cuda3std6ranges3__45__cpo5beginE:
	.zero		1
	.type		_ZN34_INTERNAL_2d77f280_4_k_cu_0de16b926thrust24THRUST_300001_SM_1000_NS12placeholders2_5E,@object
	.size		_ZN34_INTERNAL_2d77f280_4_k_cu_0de16b926thrust24THRUST_300001_SM_1000_NS12placeholders2_5E,(_ZN34_INTERNAL_2d77f280_4_k_cu_0de16b924cuda3std3__45__cpo6rbeginE - _ZN34_INTERNAL_2d77f280_4_k_cu_0de16b926thrust24THRUST_300001_SM_1000_NS12placeholders2_5E)
_ZN34_INTERNAL_2d77f280_4_k_cu_0de16b926thrust24THRUST_300001_SM_1000_NS12placeholders2_5E:
	.zero		1
	.type		_ZN34_INTERNAL_2d77f280_4_k_cu_0de16b924cuda3std3__45__cpo6rbeginE,@object
	.size		_ZN34_INTERNAL_2d77f280_4_k_cu_0de16b924cuda3std3__45__cpo6rbeginE,(_ZN34_INTERNAL_2d77f280_4_k_cu_0de16b924cuda3std6ranges3__45__cpo7advanceE - _ZN34_INTERNAL_2d77f280_4_k_cu_0de16b924cuda3std3__45__cpo6rbeginE)
_ZN34_INTERNAL_2d77f280_4_k_cu_0de16b924cuda3std3__45__cpo6rbeginE:
	.zero		1
	.type		_ZN34_INTERNAL_2d77f280_4_k_cu_0de16b924cuda3std6ranges3__45__cpo7advanceE,@object
	.size		_ZN34_INTERNAL_2d77f280_4_k_cu_0de16b924cuda3std6ranges3__45__cpo7advanceE,(_ZN34_INTERNAL_2d77f280_4_k_cu_0de16b924cuda3std3__47nulloptE - _ZN34_INTERNAL_2d77f280_4_k_cu_0de16b924cuda3std6ranges3__45__cpo7advanceE)
_ZN34_INTERNAL_2d77f280_4_k_cu_0de16b924cuda3std6ranges3__45__cpo7advanceE:
	.zero		1
	.type		_ZN34_INTERNAL_2d77f280_4_k_cu_0de16b924cuda3std3__47nulloptE,@object
	.size		_ZN34_INTERNAL_2d77f280_4_k_cu_0de16b924cuda3std3__47nulloptE,(_ZN34_INTERNAL_2d77f280_4_k_cu_0de16b924cuda3std6ranges3__45__cpo8distanceE - _ZN34_INTERNAL_2d77f280_4_k_cu_0de16b924cuda3std3__47nulloptE)
_ZN34_INTERNAL_2d77f280_4_k_cu_0de16b924cuda3std3__47nulloptE:
	.zero		1
	.type		_ZN34_INTERNAL_2d77f280_4_k_cu_0de16b924cuda3std6ranges3__45__cpo8distanceE,@object
	.size		_ZN34_INTERNAL_2d77f280_4_k_cu_0de16b924cuda3std6ranges3__45__cpo8distanceE,(_ZN34_INTERNAL_2d77f280_4_k_cu_0de16b926thrust24THRUST_300001_SM_1000_NS12placeholders3_10E - _ZN34_INTERNAL_2d77f280_4_k_cu_0de16b924cuda3std6ranges3__45__cpo8distanceE)
_ZN34_INTERNAL_2d77f280_4_k_cu_0de16b924cuda3std6ranges3__45__cpo8distanceE:
	.zero		1
	.type		_ZN34_INTERNAL_2d77f280_4_k_cu_0de16b926thrust24THRUST_300001_SM_1000_NS12placeholders3_10E,@object
	.size		_ZN34_INTERNAL_2d77f280_4_k_cu_0de16b926thrust24THRUST_300001_SM_1000_NS12placeholders3_10E,(_ZN34_INTERNAL_2d77f280_4_k_cu_0de16b924cuda3std3__419piecewise_constructE - _ZN34_INTERNAL_2d77f280_4_k_cu_0de16b926thrust24THRUST_300001_SM_1000_NS12placeholders3_10E)
_ZN34_INTERNAL_2d77f280_4_k_cu_0de16b926thrust24THRUST_300001_SM_1000_NS12placeholders3_10E:
	.zero		1
	.type		_ZN34_INTERNAL_2d77f280_4_k_cu_0de16b924cuda3std3__419piecewise_constructE,@object
	.size		_ZN34_INTERNAL_2d77f280_4_k_cu_0de16b924cuda3std3__419piecewise_constructE,(_ZN34_INTERNAL_2d77f280_4_k_cu_0de16b924cuda3std6ranges3__45__cpo5cdataE - _ZN34_INTERNAL_2d77f280_4_k_cu_0de16b924cuda3std3__419piecewise_constructE)
_ZN34_INTERNAL_2d77f280_4_k_cu_0de16b924cuda3std3__419piecewise_constructE:
	.zero		1
	.type		_ZN34_INTERNAL_2d77f280_4_k_cu_0de16b924cuda3std6ranges3__45__cpo5cdataE,@object
	.size		_ZN34_INTERNAL_2d77f280_4_k_cu_0de16b924cuda3std6ranges3__45__cpo5cdataE,(_ZN34_INTERNAL_2d77f280_4_k_cu_0de16b926thrust24THRUST_300001_SM_1000_NS12placeholders2_2E - _ZN34_INTERNAL_2d77f280_4_k_cu_0de16b924cuda3std6ranges3__45__cpo5cdataE)
_ZN34_INTERNAL_2d77f280_4_k_cu_0de16b924cuda3std6ranges3__45__cpo5cdataE:
	.zero		1
	.type		_ZN34_INTERNAL_2d77f280_4_k_cu_0de16b926thrust24THRUST_300001_SM_1000_NS12placeholders2_2E,@object
	.size		_ZN34_INTERNAL_2d77f280_4_k_cu_0de16b926thrust24THRUST_300001_SM_1000_NS12placeholders2_2E,(_ZN34_INTERNAL_2d77f280_4_k_cu_0de16b924cuda3std3__45__cpo3endE - _ZN34_INTERNAL_2d77f280_4_k_cu_0de16b926thrust24THRUST_300001_SM_1000_NS12placeholders2_2E)
_ZN34_INTERNAL_2d77f280_4_k_cu_0de16b926thrust24THRUST_300001_SM_1000_NS12placeholders2_2E:
	.zero		1
	.type		_ZN34_INTERNAL_2d77f280_4_k_cu_0de16b924cuda3std3__45__cpo3endE,@object
	.size		_ZN34_INTERNAL_2d77f280_4_k_cu_0de16b924cuda3std3__45__cpo3endE,(_ZN34_INTERNAL_2d77f280_4_k_cu_0de16b924cuda3std6ranges3__45__cpo3endE - _ZN34_INTERNAL_2d77f280_4_k_cu_0de16b924cuda3std3__45__cpo3endE)
_ZN34_INTERNAL_2d77f280_4_k_cu_0de16b924cuda3std3__45__cpo3endE:
	.zero		1
	.type		_ZN34_INTERNAL_2d77f280_4_k_cu_0de16b924cuda3std6ranges3__45__cpo3endE,@object
	.size		_ZN34_INTERNAL_2d77f280_4_k_cu_0de16b924cuda3std6ranges3__45__cpo3endE,(_ZN34_INTERNAL_2d77f280_4_k_cu_0de16b926thrust24THRUST_300001_SM_1000_NS12placeholders2_6E - _ZN34_INTERNAL_2d77f280_4_k_cu_0de16b924cuda3std6ranges3__45__cpo3endE)
_ZN34_INTERNAL_2d77f280_4_k_cu_0de16b924cuda3std6ranges3__45__cpo3endE:
	.zero		1
	.type		_ZN34_INTERNAL_2d77f280_4_k_cu_0de16b926thrust24THRUST_300001_SM_1000_NS12placeholders2_6E,@object
	.size		_ZN34_INTERNAL_2d77f280_4_k_cu_0de16b926thrust24THRUST_300001_SM_1000_NS12placeholders2_6E,(_ZN34_INTERNAL_2d77f280_4_k_cu_0de16b924cuda3std3__45__cpo4rendE - _ZN34_INTERNAL_2d77f280_4_k_cu_0de16b926thrust24THRUST_300001_SM_1000_NS12placeholders2_6E)
_ZN34_INTERNAL_2d77f280_4_k_cu_0de16b926thrust24THRUST_300001_SM_1000_NS12placeholders2_6E:
	.zero		1
	.type		_ZN34_INTERNAL_2d77f280_4_k_cu_0de16b924cuda3std3__45__cpo4rendE,@object
	.size		_ZN34_INTERNAL_2d77f280_4_k_cu_0de16b924cuda3std3__45__cpo4rendE,(_ZN34_INTERNAL_2d77f280_4_k_cu_0de16b924cuda3std6ranges3__45__cpo9iter_swapE - _ZN34_INTERNAL_2d77f280_4_k_cu_0de16b924cuda3std3__45__cpo4rendE)
_ZN34_INTERNAL_2d77f280_4_k_cu_0de16b924cuda3std3__45__cpo4rendE:
	.zero		1
	.type		_ZN34_INTERNAL_2d77f280_4_k_cu_0de16b924cuda3std6ranges3__45__cpo9iter_swapE,@object
	.size		_ZN34_INTERNAL_2d77f280_4_k_cu_0de16b924cuda3std6ranges3__45__cpo9iter_swapE,(_ZN34_INTERNAL_2d77f280_4_k_cu_0de16b924cuda3std3__48unexpectE - _ZN34_INTERNAL_2d77f280_4_k_cu_0de16b924cuda3std6ranges3__45__cpo9iter_swapE)
_ZN34_INTERNAL_2d77f280_4_k_cu_0de16b924cuda3std6ranges3__45__cpo9iter_swapE:
	.zero		1
	.type		_ZN34_INTERNAL_2d77f280_4_k_cu_0de16b924cuda3std3__48unexpectE,@object
	.size		_ZN34_INTERNAL_2d77f280_4_k_cu_0de16b924cuda3std3__48unexpectE,(_ZN34_INTERNAL_2d77f280_4_k_cu_0de16b926thrust24THRUST_300001_SM_1000_NS8cuda_cub3parE - _ZN34_INTERNAL_2d77f280_4_k_cu_0de16b924cuda3std3__48unexpectE)
_ZN34_INTERNAL_2d77f280_4_k_cu_0de16b924cuda3std3__48unexpectE:
	.zero		1
	.type		_ZN34_INTERNAL_2d77f280_4_k_cu_0de16b926thrust24THRUST_300001_SM_1000_NS8cuda_cub3parE,@object
	.size		_ZN34_INTERNAL_2d77f280_4_k_cu_0de16b926thrust24THRUST_300001_SM_1000_NS8cuda_cub3parE,(_ZN34_INTERNAL_2d77f280_4_k_cu_0de16b926thrust24THRUST_300001_SM_1000_NS12placeholders2_4E - _ZN34_INTERNAL_2d77f280_4_k_cu_0de16b926thrust24THRUST_300001_SM_1000_NS8cuda_cub3parE)
_ZN34_INTERNAL_2d77f280_4_k_cu_0de16b926thrust24THRUST_300001_SM_1000_NS8cuda_cub3parE:
	.zero		1
	.type		_ZN34_INTERNAL_2d77f280_4_k_cu_0de16b926thrust24THRUST_300001_SM_1000_NS12placeholders2_4E,@object
	.size		_ZN34_INTERNAL_2d77f280_4_k_cu_0de16b926thrust24THRUST_300001_SM_1000_NS12placeholders2_4E,(_ZN34_INTERNAL_2d77f280_4_k_cu_0de16b924cuda3std3__45__cpo4cendE - _ZN34_INTERNAL_2d77f280_4_k_cu_0de16b926thrust24THRUST_300001_SM_1000_NS12placeholders2_4E)
_ZN34_INTERNAL_2d77f280_4_k_cu_0de16b926thrust24THRUST_300001_SM_1000_NS12placeholders2_4E:
	.zero		1
	.type		_ZN34_INTERNAL_2d77f280_4_k_cu_0de16b924cuda3std3__45__cpo4cendE,@object
	.size		_ZN34_INTERNAL_2d77f280_4_k_cu_0de16b924cuda3std3__45__cpo4cendE,(_ZN34_INTERNAL_2d77f280_4_k_cu_0de16b924cuda3std6ranges3__45__cpo4cendE - _ZN34_INTERNAL_2d77f280_4_k_cu_0de16b924cuda3std3__45__cpo4cendE)
_ZN34_INTERNAL_2d77f280_4_k_cu_0de16b924cuda3std3__45__cpo4cendE:
	.zero		1
	.type		_ZN34_INTERNAL_2d77f280_4_k_cu_0de16b924cuda3std6ranges3__45__cpo4cendE,@object
	.size		_ZN34_INTERNAL_2d77f280_4_k_cu_0de16b924cuda3std6ranges3__45__cpo4cendE,(_ZN34_INTERNAL_2d77f280_4_k_cu_0de16b924cuda3std3__420unreachable_sentinelE - _ZN34_INTERNAL_2d77f280_4_k_cu_0de16b924cuda3std6ranges3__45__cpo4cendE)
_ZN34_INTERNAL_2d77f280_4_k_cu_0de16b924cuda3std6ranges3__45__cpo4cendE:
	.zero		1
	.type		_ZN34_INTERNAL_2d77f280_4_k_cu_0de16b924cuda3std3__420unreachable_sentinelE,@object
	.size		_ZN34_INTERNAL_2d77f280_4_k_cu_0de16b924cuda3std3__420unreachable_sentinelE,(_ZN34_INTERNAL_2d77f280_4_k_cu_0de16b924cuda3std6ranges3__45__cpo5ssizeE - _ZN34_INTERNAL_2d77f280_4_k_cu_0de16b924cuda3std3__420unreachable_sentinelE)
_ZN34_INTERNAL_2d77f280_4_k_cu_0de16b924cuda3std3__420unreachable_sentinelE:
	.zero		1
	.type		_ZN34_INTERNAL_2d77f280_4_k_cu_0de16b924cuda3std6ranges3__45__cpo5ssizeE,@object
	.size		_ZN34_INTERNAL_2d77f280_4_k_cu_0de16b924cuda3std6ranges3__45__cpo5ssizeE,(_ZN34_INTERNAL_2d77f280_4_k_cu_0de16b926thrust24THRUST_300001_SM_1000_NS12placeholders2_8E - _ZN34_INTERNAL_2d77f280_4_k_cu_0de16b924cuda3std6ranges3__45__cpo5ssizeE)
_ZN34_INTERNAL_2d77f280_4_k_cu_0de16b924cuda3std6ranges3__45__cpo5ssizeE:
	.zero		1
	.type		_ZN34_INTERNAL_2d77f280_4_k_cu_0de16b926thrust24THRUST_300001_SM_1000_NS12placeholders2_8E,@object
	.size		_ZN34_INTERNAL_2d77f280_4_k_cu_0de16b926thrust24THRUST_300001_SM_1000_NS12placeholders2_8E,(_ZN34_INTERNAL_2d77f280_4_k_cu_0de16b924cuda3std3__45__cpo5crendE - _ZN34_INTERNAL_2d77f280_4_k_cu_0de16b926thrust24THRUST_300001_SM_1000_NS12placeholders2_8E)
_ZN34_INTERNAL_2d77f280_4_k_cu_0de16b926thrust24THRUST_300001_SM_1000_NS12placeholders2_8E:
	.zero		1
	.type		_ZN34_INTERNAL_2d77f280_4_k_cu_0de16b924cuda3std3__45__cpo5crendE,@object
	.size		_ZN34_INTERNAL_2d77f280_4_k_cu_0de16b924cuda3std3__45__cpo5crendE,(_ZN34_INTERNAL_2d77f280_4_k_cu_0de16b924cuda3std6ranges3__45__cpo4prevE - _ZN34_INTERNAL_2d77f280_4_k_cu_0de16b924cuda3std3__45__cpo5crendE)
_ZN34_INTERNAL_2d77f280_4_k_cu_0de16b924cuda3std3__45__cpo5crendE:
	.zero		1
	.type		_ZN34_INTERNAL_2d77f280_4_k_cu_0de16b924cuda3std6ranges3__45__cpo4prevE,@object
	.size		_ZN34_INTERNAL_2d77f280_4_k_cu_0de16b924cuda3std6ranges3__45__cpo4prevE,(_ZN34_INTERNAL_2d77f280_4_k_cu_0de16b924cuda3std6ranges3__45__cpo9iter_moveE - _ZN34_INTERNAL_2d77f280_4_k_cu_0de16b924cuda3std6ranges3__45__cpo4prevE)
_ZN34_INTERNAL_2d77f280_4_k_cu_0de16b924cuda3std6ranges3__45__cpo4prevE:
	.zero		1
	.type		_ZN34_INTERNAL_2d77f280_4_k_cu_0de16b924cuda3std6ranges3__45__cpo9iter_moveE,@object
	.size		_ZN34_INTERNAL_2d77f280_4_k_cu_0de16b924cuda3std6ranges3__45__cpo9iter_moveE,(_ZN34_INTERNAL_2d77f280_4_k_cu_0de16b926thrust24THRUST_300001_SM_1000_NS6system6detail10sequential3seqE - _ZN34_INTERNAL_2d77f280_4_k_cu_0de16b924cuda3std6ranges3__45__cpo9iter_moveE)
_ZN34_INTERNAL_2d77f280_4_k_cu_0de16b924cuda3std6ranges3__45__cpo9iter_moveE:
	.zero		1
	.type		_ZN34_INTERNAL_2d77f280_4_k_cu_0de16b926thrust24THRUST_300001_SM_1000_NS6system6detail10sequential3seqE,@object
	.size		_ZN34_INTERNAL_2d77f280_4_k_cu_0de16b926thrust24THRUST_300001_SM_1000_NS6system6detail10sequential3seqE,(.L_40 - _ZN34_INTERNAL_2d77f280_4_k_cu_0de16b926thrust24THRUST_300001_SM_1000_NS6system6detail10sequential3seqE)
_ZN34_INTERNAL_2d77f280_4_k_cu_0de16b926thrust24THRUST_300001_SM_1000_NS6system6detail10sequential3seqE:
	.zero		1
.L_40:


//--------------------- .nv.constant0._ZN3cub18CUB_300001_SM_10006detail11EmptyKernelIvEEvv --------------------------
	.section	.nv.constant0._ZN3cub18CUB_300001_SM_10006detail11EmptyKernelIvEEvv,"a",@progbits
	.sectionflags	@""
	.align	4
.nv.constant0._ZN3cub18CUB_300001_SM_10006detail11EmptyKernelIvEEvv:
	.zero		896


//--------------------- SYMBOLS --------------------------

	.type		.nv.reservedSmem.offset0,@object
	.size		.nv.reservedSmem.offset0,0x4
